//
// Generated by NVIDIA NVVM Compiler
//
// Compiler Build ID: CL-36424714
// Cuda compilation tools, release 13.0, V13.0.88
// Based on NVVM 20.0.0
//

.version 9.0
.target sm_100
.address_size 64

	// .globl	_Z7gpu_addPiS_S_

.visible .entry _Z7gpu_addPiS_S_(
	.param .u64 .ptr .align 1 _Z7gpu_addPiS_S__param_0,
	.param .u64 .ptr .align 1 _Z7gpu_addPiS_S__param_1,
	.param .u64 .ptr .align 1 _Z7gpu_addPiS_S__param_2
)
{
	.reg .b32 	%r<8>;
	.reg .b64 	%rd<11>;

	ld.param.u64 	%rd1, [_Z7gpu_addPiS_S__param_0];
	ld.param.u64 	%rd2, [_Z7gpu_addPiS_S__param_1];
	ld.param.u64 	%rd3, [_Z7gpu_addPiS_S__param_2];
	cvta.to.global.u64 	%rd4, %rd3;
	cvta.to.global.u64 	%rd5, %rd2;
	cvta.to.global.u64 	%rd6, %rd1;
	mov.u32 	%r1, %ctaid.x;
	mov.u32 	%r2, %ntid.x;
	mov.u32 	%r3, %tid.x;
	mad.lo.s32 	%r4, %r1, %r2, %r3;
	mul.wide.s32 	%rd7, %r4, 4;
	add.s64 	%rd8, %rd6, %rd7;
	ld.global.u32 	%r5, [%rd8];
	add.s64 	%rd9, %rd5, %rd7;
	ld.global.u32 	%r6, [%rd9];
	add.s32 	%r7, %r6, %r5;
	add.s64 	%rd10, %rd4, %rd7;
	st.global.u32 	[%rd10], %r7;
	ret;

}
	// .globl	_Z7gpu_subPiS_S_
.visible .entry _Z7gpu_subPiS_S_(
	.param .u64 .ptr .align 1 _Z7gpu_subPiS_S__param_0,
	.param .u64 .ptr .align 1 _Z7gpu_subPiS_S__param_1,
	.param .u64 .ptr .align 1 _Z7gpu_subPiS_S__param_2
)
{
	.reg .b32 	%r<8>;
	.reg .b64 	%rd<11>;

	ld.param.u64 	%rd1, [_Z7gpu_subPiS_S__param_0];
	ld.param.u64 	%rd2, [_Z7gpu_subPiS_S__param_1];
	ld.param.u64 	%rd3, [_Z7gpu_subPiS_S__param_2];
	cvta.to.global.u64 	%rd4, %rd3;
	cvta.to.global.u64 	%rd5, %rd2;
	cvta.to.global.u64 	%rd6, %rd1;
	mov.u32 	%r1, %ctaid.x;
	mov.u32 	%r2, %ntid.x;
	mov.u32 	%r3, %tid.x;
	mad.lo.s32 	%r4, %r1, %r2, %r3;
	mul.wide.s32 	%rd7, %r4, 4;
	add.s64 	%rd8, %rd6, %rd7;
	ld.global.u32 	%r5, [%rd8];
	add.s64 	%rd9, %rd5, %rd7;
	ld.global.u32 	%r6, [%rd9];
	sub.s32 	%r7, %r5, %r6;
	add.s64 	%rd10, %rd4, %rd7;
	st.global.u32 	[%rd10], %r7;
	ret;

}
	// .globl	_Z8gpu_multPiS_S_
.visible .entry _Z8gpu_multPiS_S_(
	.param .u64 .ptr .align 1 _Z8gpu_multPiS_S__param_0,
	.param .u64 .ptr .align 1 _Z8gpu_multPiS_S__param_1,
	.param .u64 .ptr .align 1 _Z8gpu_multPiS_S__param_2
)
{
	.reg .b32 	%r<8>;
	.reg .b64 	%rd<11>;

	ld.param.u64 	%rd1, [_Z8gpu_multPiS_S__param_0];
	ld.param.u64 	%rd2, [_Z8gpu_multPiS_S__param_1];
	ld.param.u64 	%rd3, [_Z8gpu_multPiS_S__param_2];
	cvta.to.global.u64 	%rd4, %rd3;
	cvta.to.global.u64 	%rd5, %rd2;
	cvta.to.global.u64 	%rd6, %rd1;
	mov.u32 	%r1, %ctaid.x;
	mov.u32 	%r2, %ntid.x;
	mov.u32 	%r3, %tid.x;
	mad.lo.s32 	%r4, %r1, %r2, %r3;
	mul.wide.s32 	%rd7, %r4, 4;
	add.s64 	%rd8, %rd6, %rd7;
	ld.global.u32 	%r5, [%rd8];
	add.s64 	%rd9, %rd5, %rd7;
	ld.global.u32 	%r6, [%rd9];
	mul.lo.s32 	%r7, %r6, %r5;
	add.s64 	%rd10, %rd4, %rd7;
	st.global.u32 	[%rd10], %r7;
	ret;

}
	// .globl	_Z7gpu_modPiS_S_
.visible .entry _Z7gpu_modPiS_S_(
	.param .u64 .ptr .align 1 _Z7gpu_modPiS_S__param_0,
	.param .u64 .ptr .align 1 _Z7gpu_modPiS_S__param_1,
	.param .u64 .ptr .align 1 _Z7gpu_modPiS_S__param_2
)
{
	.reg .b32 	%r<8>;
	.reg .b64 	%rd<11>;

	ld.param.u64 	%rd1, [_Z7gpu_modPiS_S__param_0];
	ld.param.u64 	%rd2, [_Z7gpu_modPiS_S__param_1];
	ld.param.u64 	%rd3, [_Z7gpu_modPiS_S__param_2];
	cvta.to.global.u64 	%rd4, %rd3;
	cvta.to.global.u64 	%rd5, %rd2;
	cvta.to.global.u64 	%rd6, %rd1;
	mov.u32 	%r1, %ctaid.x;
	mov.u32 	%r2, %ntid.x;
	mov.u32 	%r3, %tid.x;
	mad.lo.s32 	%r4, %r1, %r2, %r3;
	mul.wide.s32 	%rd7, %r4, 4;
	add.s64 	%rd8, %rd6, %rd7;
	ld.global.u32 	%r5, [%rd8];
	add.s64 	%rd9, %rd5, %rd7;
	ld.global.u32 	%r6, [%rd9];
	rem.s32 	%r7, %r5, %r6;
	add.s64 	%rd10, %rd4, %rd7;
	st.global.u32 	[%rd10], %r7;
	ret;

}
	// .globl	_Z9gpu_mixedPiS_S_
.visible .entry _Z9gpu_mixedPiS_S_(
	.param .u64 .ptr .align 1 _Z9gpu_mixedPiS_S__param_0,
	.param .u64 .ptr .align 1 _Z9gpu_mixedPiS_S__param_1,
	.param .u64 .ptr .align 1 _Z9gpu_mixedPiS_S__param_2
)
{
	.reg .pred 	%p<2>;
	.reg .b32 	%r<12>;
	.reg .b64 	%rd<15>;

	ld.param.u64 	%rd4, [_Z9gpu_mixedPiS_S__param_0];
	ld.param.u64 	%rd5, [_Z9gpu_mixedPiS_S__param_1];
	ld.param.u64 	%rd6, [_Z9gpu_mixedPiS_S__param_2];
	cvta.to.global.u64 	%rd1, %rd6;
	cvta.to.global.u64 	%rd2, %rd5;
	cvta.to.global.u64 	%rd3, %rd4;
	mov.u32 	%r2, %ctaid.x;
	mov.u32 	%r3, %ntid.x;
	mov.u32 	%r4, %tid.x;
	mad.lo.s32 	%r1, %r2, %r3, %r4;
	and.b32  	%r5, %r1, 1;
	setp.eq.b32 	%p1, %r5, 1;
	@%p1 bra 	$L__BB4_2;
	mul.wide.s32 	%rd11, %r1, 4;
	add.s64 	%rd12, %rd3, %rd11;
	ld.global.u32 	%r9, [%rd12];
	add.s64 	%rd13, %rd2, %rd11;
	ld.global.u32 	%r10, [%rd13];
	sub.s32 	%r11, %r9, %r10;
	add.s64 	%rd14, %rd1, %rd11;
	st.global.u32 	[%rd14], %r11;
	bra.uni 	$L__BB4_3;
$L__BB4_2:
	mul.wide.s32 	%rd7, %r1, 4;
	add.s64 	%rd8, %rd3, %rd7;
	ld.global.u32 	%r6, [%rd8];
	add.s64 	%rd9, %rd2, %rd7;
	ld.global.u32 	%r7, [%rd9];
	add.s32 	%r8, %r7, %r6;
	add.s64 	%rd10, %rd1, %rd7;
	st.global.u32 	[%rd10], %r8;
$L__BB4_3:
	ret;

}
	// .globl	_Z8gen_dataPi
.visible .entry _Z8gen_dataPi(
	.param .u64 .ptr .align 1 _Z8gen_dataPi_param_0
)
{
	.reg .b32 	%r<5>;
	.reg .b64 	%rd<5>;

	ld.param.u64 	%rd1, [_Z8gen_dataPi_param_0];
	cvta.to.global.u64 	%rd2, %rd1;
	mov.u32 	%r1, %ctaid.x;
	mov.u32 	%r2, %ntid.x;
	mov.u32 	%r3, %tid.x;
	mad.lo.s32 	%r4, %r1, %r2, %r3;
	mul.wide.s32 	%rd3, %r4, 4;
	add.s64 	%rd4, %rd2, %rd3;
	st.global.u32 	[%rd4], %r4;
	ret;

}


// ===== COMPILED SASS (sm_100) =====

	.target	sm_100

	.elftype	@"ET_EXEC"


//--------------------- .note.nv.tkinfo           --------------------------
	.section	.note.nv.tkinfo,"",@"SHT_NOTE"
	.sectionflags	@"SHF_NOTE_NV_TKINFO"
	.tkinfo
        /*0018*/ 	.word	0x00000002
        /*0030*/ 	.string	""
        /*0030*/ 	.string	"ptxas"
        /*0030*/ 	.string	"Cuda compilation tools, release 13.0, V13.0.88"
        /*0030*/ 	.string	"Build cuda_13.0.r13.0/compiler.36424714_0"
        /*0030*/ 	.string	"-arch sm_100 -m 64 "



//--------------------- .note.nv.cuinfo           --------------------------
	.section	.note.nv.cuinfo,"",@"SHT_NOTE"
	.sectionflags	@"SHF_NOTE_NV_CUINFO"
        /*0018*/ 	.short	0x0002
        /*001a*/ 	.short	0x0064
        /*001c*/ 	.short	0x0082
	.zero		2


//--------------------- .nv.info                  --------------------------
	.section	.nv.info,"",@"SHT_CUDA_INFO"
	.align	4


	//----- nvinfo : EIATTR_REGCOUNT
	.align		4
        /*0000*/ 	.byte	0x04, 0x2f
        /*0002*/ 	.short	(.L_1 - .L_0)
	.align		4
.L_0:
        /*0004*/ 	.word	index@(_Z7gpu_addPiS_S_)
        /*0008*/ 	.word	0x0000000c


	//----- nvinfo : EIATTR_FRAME_SIZE
	.align		4
.L_1:
        /*000c*/ 	.byte	0x04, 0x11
        /*000e*/ 	.short	(.L_3 - .L_2)
	.align		4
.L_2:
        /*0010*/ 	.word	index@(_Z7gpu_addPiS_S_)
        /*0014*/ 	.word	0x00000000


	//----- nvinfo : EIATTR_REGCOUNT
	.align		4
.L_3:
        /*0018*/ 	.byte	0x04, 0x2f
        /*001a*/ 	.short	(.L_5 - .L_4)
	.align		4
.L_4:
        /*001c*/ 	.word	index@(_Z7gpu_subPiS_S_)
        /*0020*/ 	.word	0x0000000c


	//----- nvinfo : EIATTR_FRAME_SIZE
	.align		4
.L_5:
        /*0024*/ 	.byte	0x04, 0x11
        /*0026*/ 	.short	(.L_7 - .L_6)
	.align		4
.L_6:
        /*0028*/ 	.word	index@(_Z7gpu_subPiS_S_)
        /*002c*/ 	.word	0x00000000


	//----- nvinfo : EIATTR_REGCOUNT
	.align		4
.L_7:
        /*0030*/ 	.byte	0x04, 0x2f
        /*0032*/ 	.short	(.L_9 - .L_8)
	.align		4
.L_8:
        /*0034*/ 	.word	index@(_Z8gpu_multPiS_S_)
        /*0038*/ 	.word	0x0000000c


	//----- nvinfo : EIATTR_FRAME_SIZE
	.align		4
.L_9:
        /*003c*/ 	.byte	0x04, 0x11
        /*003e*/ 	.short	(.L_11 - .L_10)
	.align		4
.L_10:
        /*0040*/ 	.word	index@(_Z8gpu_multPiS_S_)
        /*0044*/ 	.word	0x00000000


	//----- nvinfo : EIATTR_REGCOUNT
	.align		4
.L_11:
        /*0048*/ 	.byte	0x04, 0x2f
        /*004a*/ 	.short	(.L_13 - .L_12)
	.align		4
.L_12:
        /*004c*/ 	.word	index@(_Z7gpu_modPiS_S_)
        /*0050*/ 	.word	0x0000000d


	//----- nvinfo : EIATTR_FRAME_SIZE
	.align		4
.L_13:
        /*0054*/ 	.byte	0x04, 0x11
        /*0056*/ 	.short	(.L_15 - .L_14)
	.align		4
.L_14:
        /*0058*/ 	.word	index@(_Z7gpu_modPiS_S_)
        /*005c*/ 	.word	0x00000000


	//----- nvinfo : EIATTR_REGCOUNT
	.align		4
.L_15:
        /*0060*/ 	.byte	0x04, 0x2f
        /*0062*/ 	.short	(.L_17 - .L_16)
	.align		4
.L_16:
        /*0064*/ 	.word	index@(_Z9gpu_mixedPiS_S_)
        /*0068*/ 	.word	0x0000000c


	//----- nvinfo : EIATTR_FRAME_SIZE
	.align		4
.L_17:
        /*006c*/ 	.byte	0x04, 0x11
        /*006e*/ 	.short	(.L_19 - .L_18)
	.align		4
.L_18:
        /*0070*/ 	.word	index@(_Z9gpu_mixedPiS_S_)
        /*0074*/ 	.word	0x00000000


	//----- nvinfo : EIATTR_REGCOUNT
	.align		4
.L_19:
        /*0078*/ 	.byte	0x04, 0x2f
        /*007a*/ 	.short	(.L_21 - .L_20)
	.align		4
.L_20:
        /*007c*/ 	.word	index@(_Z8gen_dataPi)
        /*0080*/ 	.word	0x00000008


	//----- nvinfo : EIATTR_FRAME_SIZE
	.align		4
.L_21:
        /*0084*/ 	.byte	0x04, 0x11
        /*0086*/ 	.short	(.L_23 - .L_22)
	.align		4
.L_22:
        /*0088*/ 	.word	index@(_Z8gen_dataPi)
        /*008c*/ 	.word	0x00000000


	//----- nvinfo : EIATTR_MIN_STACK_SIZE
	.align		4
.L_23:
        /*0090*/ 	.byte	0x04, 0x12
        /*0092*/ 	.short	(.L_25 - .L_24)
	.align		4
.L_24:
        /*0094*/ 	.word	index@(_Z8gen_dataPi)
        /*0098*/ 	.word	0x00000000


	//----- nvinfo : EIATTR_MIN_STACK_SIZE
	.align		4
.L_25:
        /*009c*/ 	.byte	0x04, 0x12
        /*009e*/ 	.short	(.L_27 - .L_26)
	.align		4
.L_26:
        /*00a0*/ 	.word	index@(_Z9gpu_mixedPiS_S_)
        /*00a4*/ 	.word	0x00000000


	//----- nvinfo : EIATTR_MIN_STACK_SIZE
	.align		4
.L_27:
        /*00a8*/ 	.byte	0x04, 0x12
        /*00aa*/ 	.short	(.L_29 - .L_28)
	.align		4
.L_28:
        /*00ac*/ 	.word	index@(_Z7gpu_modPiS_S_)
        /*00b0*/ 	.word	0x00000000


	//----- nvinfo : EIATTR_MIN_STACK_SIZE
	.align		4
.L_29:
        /*00b4*/ 	.byte	0x04, 0x12
        /*00b6*/ 	.short	(.L_31 - .L_30)
	.align		4
.L_30:
        /*00b8*/ 	.word	index@(_Z8gpu_multPiS_S_)
        /*00bc*/ 	.word	0x00000000


	//----- nvinfo : EIATTR_MIN_STACK_SIZE
	.align		4
.L_31:
        /*00c0*/ 	.byte	0x04, 0x12
        /*00c2*/ 	.short	(.L_33 - .L_32)
	.align		4
.L_32:
        /*00c4*/ 	.word	index@(_Z7gpu_subPiS_S_)
        /*00c8*/ 	.word	0x00000000


	//----- nvinfo : EIATTR_MIN_STACK_SIZE
	.align		4
.L_33:
        /*00cc*/ 	.byte	0x04, 0x12
        /*00ce*/ 	.short	(.L_35 - .L_34)
	.align		4
.L_34:
        /*00d0*/ 	.word	index@(_Z7gpu_addPiS_S_)
        /*00d4*/ 	.word	0x00000000
.L_35:


//--------------------- .nv.compat                --------------------------
	.section	.nv.compat,"",@"SHT_CUDA_COMPAT_INFO"
	.align	4
        /*0000*/ 	.byte	0x02, 0x09, 0x00, 0x00, 0x02, 0x02, 0x01, 0x00, 0x02, 0x05, 0x05, 0x00, 0x03, 0x07, 0x01, 0x01
        /*0010*/ 	.byte	0x02, 0x03, 0x00, 0x00, 0x02, 0x06, 0x01, 0x00, 0x04, 0x0b, 0x08, 0x00, 0x09, 0x00, 0x00, 0x00
        /*0020*/ 	.byte	0x00, 0x00, 0x00, 0x00


//--------------------- .nv.info._Z8gen_dataPi    --------------------------
	.section	.nv.info._Z8gen_dataPi,"",@"SHT_CUDA_INFO"
	.sectionflags	@""
	.align	4


	//----- nvinfo : EIATTR_CUDA_API_VERSION
	.align		4
        /*0000*/ 	.byte	0x04, 0x37
        /*0002*/ 	.short	(.L_37 - .L_36)
.L_36:
        /*0004*/ 	.word	0x00000082


	//----- nvinfo : EIATTR_KPARAM_INFO
	.align		4
.L_37:
        /*0008*/ 	.byte	0x04, 0x17
        /*000a*/ 	.short	(.L_39 - .L_38)
.L_38:
        /*000c*/ 	.word	0x00000000
        /*0010*/ 	.short	0x0000
        /*0012*/ 	.short	0x0000
        /*0014*/ 	.byte	0x00, 0xf5, 0x21, 0x00


	//----- nvinfo : EIATTR_SPARSE_MMA_MASK
	.align		4
.L_39:
        /*0018*/ 	.byte	0x03, 0x50
        /*001a*/ 	.short	0x0000


	//----- nvinfo : EIATTR_MAXREG_COUNT
	.align		4
        /*001c*/ 	.byte	0x03, 0x1b
        /*001e*/ 	.short	0x00ff


	//----- nvinfo : EIATTR_MERCURY_ISA_VERSION
	.align		4
        /*0020*/ 	.byte	0x03, 0x5f
        /*0022*/ 	.short	0x0101


	//----- nvinfo : EIATTR_VRC_CTA_INIT_COUNT
	.align		4
        /*0024*/ 	.byte	0x02, 0x4a
	.zero		1
	.zero		1


	//----- nvinfo : EIATTR_EXIT_INSTR_OFFSETS
	.align		4
        /*0028*/ 	.byte	0x04, 0x1c
        /*002a*/ 	.short	(.L_41 - .L_40)


	//   ....[0]....
.L_40:
        /*002c*/ 	.word	0x00000090


	//----- nvinfo : EIATTR_CBANK_PARAM_SIZE
	.align		4
.L_41:
        /*0030*/ 	.byte	0x03, 0x19
        /*0032*/ 	.short	0x0008


	//----- nvinfo : EIATTR_PARAM_CBANK
	.align		4
        /*0034*/ 	.byte	0x04, 0x0a
        /*0036*/ 	.short	(.L_43 - .L_42)
	.align		4
.L_42:
        /*0038*/ 	.word	index@(.nv.constant0._Z8gen_dataPi)
        /*003c*/ 	.short	0x0380
        /*003e*/ 	.short	0x0008


	//----- nvinfo : EIATTR_SW_WAR
	.align		4
.L_43:
        /*0040*/ 	.byte	0x04, 0x36
        /*0042*/ 	.short	(.L_45 - .L_44)
.L_44:
        /*0044*/ 	.word	0x00000008
.L_45:


//--------------------- .nv.info._Z9gpu_mixedPiS_S_ --------------------------
	.section	.nv.info._Z9gpu_mixedPiS_S_,"",@"SHT_CUDA_INFO"
	.sectionflags	@""
	.align	4


	//----- nvinfo : EIATTR_CUDA_API_VERSION
	.align		4
        /*0000*/ 	.byte	0x04, 0x37
        /*0002*/ 	.short	(.L_47 - .L_46)
.L_46:
        /*0004*/ 	.word	0x00000082


	//----- nvinfo : EIATTR_KPARAM_INFO
	.align		4
.L_47:
        /*0008*/ 	.byte	0x04, 0x17
        /*000a*/ 	.short	(.L_49 - .L_48)
.L_48:
        /*000c*/ 	.word	0x00000000
        /*0010*/ 	.short	0x0002
        /*0012*/ 	.short	0x0010
        /*0014*/ 	.byte	0x00, 0xf5, 0x21, 0x00


	//----- nvinfo : EIATTR_KPARAM_INFO
	.align		4
.L_49:
        /*0018*/ 	.byte	0x04, 0x17
        /*001a*/ 	.short	(.L_51 - .L_50)
.L_50:
        /*001c*/ 	.word	0x00000000
        /*0020*/ 	.short	0x0001
        /*0022*/ 	.short	0x0008
        /*0024*/ 	.byte	0x00, 0xf5, 0x21, 0x00


	//----- nvinfo : EIATTR_KPARAM_INFO
	.align		4
.L_51:
        /*0028*/ 	.byte	0x04, 0x17
        /*002a*/ 	.short	(.L_53 - .L_52)
.L_52:
        /*002c*/ 	.word	0x00000000
        /*0030*/ 	.short	0x0000
        /*0032*/ 	.short	0x0000
        /*0034*/ 	.byte	0x00, 0xf5, 0x21, 0x00


	//----- nvinfo : EIATTR_SPARSE_MMA_MASK
	.align		4
.L_53:
        /*0038*/ 	.byte	0x03, 0x50
        /*003a*/ 	.short	0x0000


	//----- nvinfo : EIATTR_MAXREG_COUNT
	.align		4
        /*003c*/ 	.byte	0x03, 0x1b
        /*003e*/ 	.short	0x00ff


	//----- nvinfo : EIATTR_MERCURY_ISA_VERSION
	.align		4
        /*0040*/ 	.byte	0x03, 0x5f
        /*0042*/ 	.short	0x0101


	//----- nvinfo : EIATTR_VRC_CTA_INIT_COUNT
	.align		4
        /*0044*/ 	.byte	0x02, 0x4a
	.zero		1
	.zero		1


	//----- nvinfo : EIATTR_EXIT_INSTR_OFFSETS
	.align		4
        /*0048*/ 	.byte	0x04, 0x1c
        /*004a*/ 	.short	(.L_55 - .L_54)


	//   ....[0]....
.L_54:
        /*004c*/ 	.word	0x00000130


	//   ....[1]....
        /*0050*/ 	.word	0x000001e0


	//----- nvinfo : EIATTR_CRS_STACK_SIZE
	.align		4
.L_55:
        /*0054*/ 	.byte	0x04, 0x1e
        /*0056*/ 	.short	(.L_57 - .L_56)
.L_56:
        /*0058*/ 	.word	0x00000000


	//----- nvinfo : EIATTR_CBANK_PARAM_SIZE
	.align		4
.L_57:
        /*005c*/ 	.byte	0x03, 0x19
        /*005e*/ 	.short	0x0018


	//----- nvinfo : EIATTR_PARAM_CBANK
	.align		4
        /*0060*/ 	.byte	0x04, 0x0a
        /*0062*/ 	.short	(.L_59 - .L_58)
	.align		4
.L_58:
        /*0064*/ 	.word	index@(.nv.constant0._Z9gpu_mixedPiS_S_)
        /*0068*/ 	.short	0x0380
        /*006a*/ 	.short	0x0018


	//----- nvinfo : EIATTR_SW_WAR
	.align		4
.L_59:
        /*006c*/ 	.byte	0x04, 0x36
        /*006e*/ 	.short	(.L_61 - .L_60)
.L_60:
        /*0070*/ 	.word	0x00000008
.L_61:


//--------------------- .nv.info._Z7gpu_modPiS_S_ --------------------------
	.section	.nv.info._Z7gpu_modPiS_S_,"",@"SHT_CUDA_INFO"
	.sectionflags	@""
	.align	4


	//----- nvinfo : EIATTR_CUDA_API_VERSION
	.align		4
        /*0000*/ 	.byte	0x04, 0x37
        /*0002*/ 	.short	(.L_63 - .L_62)
.L_62:
        /*0004*/ 	.word	0x00000082


	//----- nvinfo : EIATTR_KPARAM_INFO
	.align		4
.L_63:
        /*0008*/ 	.byte	0x04, 0x17
        /*000a*/ 	.short	(.L_65 - .L_64)
.L_64:
        /*000c*/ 	.word	0x00000000
        /*0010*/ 	.short	0x0002
        /*0012*/ 	.short	0x0010
        /*0014*/ 	.byte	0x00, 0xf5, 0x21, 0x00


	//----- nvinfo : EIATTR_KPARAM_INFO
	.align		4
.L_65:
        /*0018*/ 	.byte	0x04, 0x17
        /*001a*/ 	.short	(.L_67 - .L_66)
.L_66:
        /*001c*/ 	.word	0x00000000
        /*0020*/ 	.short	0x0001
        /*0022*/ 	.short	0x0008
        /*0024*/ 	.byte	0x00, 0xf5, 0x21, 0x00


	//----- nvinfo : EIATTR_KPARAM_INFO
	.align		4
.L_67:
        /*0028*/ 	.byte	0x04, 0x17
        /*002a*/ 	.short	(.L_69 - .L_68)
.L_68:
        /*002c*/ 	.word	0x00000000
        /*0030*/ 	.short	0x0000
        /*0032*/ 	.short	0x0000
        /*0034*/ 	.byte	0x00, 0xf5, 0x21, 0x00


	//----- nvinfo : EIATTR_SPARSE_MMA_MASK
	.align		4
.L_69:
        /*0038*/ 	.byte	0x03, 0x50
        /*003a*/ 	.short	0x0000


	//----- nvinfo : EIATTR_MAXREG_COUNT
	.align		4
        /*003c*/ 	.byte	0x03, 0x1b
        /*003e*/ 	.short	0x00ff


	//----- nvinfo : EIATTR_MERCURY_ISA_VERSION
	.align		4
        /*0040*/ 	.byte	0x03, 0x5f
        /*0042*/ 	.short	0x0101


	//----- nvinfo : EIATTR_VRC_CTA_INIT_COUNT
	.align		4
        /*0044*/ 	.byte	0x02, 0x4a
	.zero		1
	.zero		1


	//----- nvinfo : EIATTR_EXIT_INSTR_OFFSETS
	.align		4
        /*0048*/ 	.byte	0x04, 0x1c
        /*004a*/ 	.short	(.L_71 - .L_70)


	//   ....[0]....
.L_70:
        /*004c*/ 	.word	0x00000250


	//----- nvinfo : EIATTR_CBANK_PARAM_SIZE
	.align		4
.L_71:
        /*0050*/ 	.byte	0x03, 0x19
        /*0052*/ 	.short	0x0018


	//----- nvinfo : EIATTR_PARAM_CBANK
	.align		4
        /*0054*/ 	.byte	0x04, 0x0a
        /*0056*/ 	.short	(.L_73 - .L_72)
	.align		4
.L_72:
        /*0058*/ 	.word	index@(.nv.constant0._Z7gpu_modPiS_S_)
        /*005c*/ 	.short	0x0380
        /*005e*/ 	.short	0x0018


	//----- nvinfo : EIATTR_SW_WAR
	.align		4
.L_73:
        /*0060*/ 	.byte	0x04, 0x36
        /*0062*/ 	.short	(.L_75 - .L_74)
.L_74:
        /*0064*/ 	.word	0x00000008
.L_75:


//--------------------- .nv.info._Z8gpu_multPiS_S_ --------------------------
	.section	.nv.info._Z8gpu_multPiS_S_,"",@"SHT_CUDA_INFO"
	.sectionflags	@""
	.align	4


	//----- nvinfo : EIATTR_CUDA_API_VERSION
	.align		4
        /*0000*/ 	.byte	0x04, 0x37
        /*0002*/ 	.short	(.L_77 - .L_76)
.L_76:
        /*0004*/ 	.word	0x00000082


	//----- nvinfo : EIATTR_KPARAM_INFO
	.align		4
.L_77:
        /*0008*/ 	.byte	0x04, 0x17
        /*000a*/ 	.short	(.L_79 - .L_78)
.L_78:
        /*000c*/ 	.word	0x00000000
        /*0010*/ 	.short	0x0002
        /*0012*/ 	.short	0x0010
        /*0014*/ 	.byte	0x00, 0xf5, 0x21, 0x00


	//----- nvinfo : EIATTR_KPARAM_INFO
	.align		4
.L_79:
        /*0018*/ 	.byte	0x04, 0x17
        /*001a*/ 	.short	(.L_81 - .L_80)
.L_80:
        /*001c*/ 	.word	0x00000000
        /*0020*/ 	.short	0x0001
        /*0022*/ 	.short	0x0008
        /*0024*/ 	.byte	0x00, 0xf5, 0x21, 0x00


	//----- nvinfo : EIATTR_KPARAM_INFO
	.align		4
.L_81:
        /*0028*/ 	.byte	0x04, 0x17
        /*002a*/ 	.short	(.L_83 - .L_82)
.L_82:
        /*002c*/ 	.word	0x00000000
        /*0030*/ 	.short	0x0000
        /*0032*/ 	.short	0x0000
        /*0034*/ 	.byte	0x00, 0xf5, 0x21, 0x00


	//----- nvinfo : EIATTR_SPARSE_MMA_MASK
	.align		4
.L_83:
        /*0038*/ 	.byte	0x03, 0x50
        /*003a*/ 	.short	0x0000


	//----- nvinfo : EIATTR_MAXREG_COUNT
	.align		4
        /*003c*/ 	.byte	0x03, 0x1b
        /*003e*/ 	.short	0x00ff


	//----- nvinfo : EIATTR_MERCURY_ISA_VERSION
	.align		4
        /*0040*/ 	.byte	0x03, 0x5f
        /*0042*/ 	.short	0x0101


	//----- nvinfo : EIATTR_VRC_CTA_INIT_COUNT
	.align		4
        /*0044*/ 	.byte	0x02, 0x4a
	.zero		1
	.zero		1


	//----- nvinfo : EIATTR_EXIT_INSTR_OFFSETS
	.align		4
        /*0048*/ 	.byte	0x04, 0x1c
        /*004a*/ 	.short	(.L_85 - .L_84)


	//   ....[0]....
.L_84:
        /*004c*/ 	.word	0x00000100


	//----- nvinfo : EIATTR_CBANK_PARAM_SIZE
	.align		4
.L_85:
        /*0050*/ 	.byte	0x03, 0x19
        /*0052*/ 	.short	0x0018


	//----- nvinfo : EIATTR_PARAM_CBANK
	.align		4
        /*0054*/ 	.byte	0x04, 0x0a
        /*0056*/ 	.short	(.L_87 - .L_86)
	.align		4
.L_86:
        /*0058*/ 	.word	index@(.nv.constant0._Z8gpu_multPiS_S_)
        /*005c*/ 	.short	0x0380
        /*005e*/ 	.short	0x0018


	//----- nvinfo : EIATTR_SW_WAR
	.align		4
.L_87:
        /*0060*/ 	.byte	0x04, 0x36
        /*0062*/ 	.short	(.L_89 - .L_88)
.L_88:
        /*0064*/ 	.word	0x00000008
.L_89:


//--------------------- .nv.info._Z7gpu_subPiS_S_ --------------------------
	.section	.nv.info._Z7gpu_subPiS_S_,"",@"SHT_CUDA_INFO"
	.sectionflags	@""
	.align	4


	//----- nvinfo : EIATTR_CUDA_API_VERSION
	.align		4
        /*0000*/ 	.byte	0x04, 0x37
        /*0002*/ 	.short	(.L_91 - .L_90)
.L_90:
        /*0004*/ 	.word	0x00000082


	//----- nvinfo : EIATTR_KPARAM_INFO
	.align		4
.L_91:
        /*0008*/ 	.byte	0x04, 0x17
        /*000a*/ 	.short	(.L_93 - .L_92)
.L_92:
        /*000c*/ 	.word	0x00000000
        /*0010*/ 	.short	0x0002
        /*0012*/ 	.short	0x0010
        /*0014*/ 	.byte	0x00, 0xf5, 0x21, 0x00


	//----- nvinfo : EIATTR_KPARAM_INFO
	.align		4
.L_93:
        /*0018*/ 	.byte	0x04, 0x17
        /*001a*/ 	.short	(.L_95 - .L_94)
.L_94:
        /*001c*/ 	.word	0x00000000
        /*0020*/ 	.short	0x0001
        /*0022*/ 	.short	0x0008
        /*0024*/ 	.byte	0x00, 0xf5, 0x21, 0x00


	//----- nvinfo : EIATTR_KPARAM_INFO
	.align		4
.L_95:
        /*0028*/ 	.byte	0x04, 0x17
        /*002a*/ 	.short	(.L_97 - .L_96)
.L_96:
        /*002c*/ 	.word	0x00000000
        /*0030*/ 	.short	0x0000
        /*0032*/ 	.short	0x0000
        /*0034*/ 	.byte	0x00, 0xf5, 0x21, 0x00


	//----- nvinfo : EIATTR_SPARSE_MMA_MASK
	.align		4
.L_97:
        /*0038*/ 	.byte	0x03, 0x50
        /*003a*/ 	.short	0x0000


	//----- nvinfo : EIATTR_MAXREG_COUNT
	.align		4
        /*003c*/ 	.byte	0x03, 0x1b
        /*003e*/ 	.short	0x00ff


	//----- nvinfo : EIATTR_MERCURY_ISA_VERSION
	.align		4
        /*0040*/ 	.byte	0x03, 0x5f
        /*0042*/ 	.short	0x0101


	//----- nvinfo : EIATTR_VRC_CTA_INIT_COUNT
	.align		4
        /*0044*/ 	.byte	0x02, 0x4a
	.zero		1
	.zero		1


	//----- nvinfo : EIATTR_EXIT_INSTR_OFFSETS
	.align		4
        /*0048*/ 	.byte	0x04, 0x1c
        /*004a*/ 	.short	(.L_99 - .L_98)


	//   ....[0]....
.L_98:
        /*004c*/ 	.word	0x00000100


	//----- nvinfo : EIATTR_CBANK_PARAM_SIZE
	.align		4
.L_99:
        /*0050*/ 	.byte	0x03, 0x19
        /*0052*/ 	.short	0x0018


	//----- nvinfo : EIATTR_PARAM_CBANK
	.align		4
        /*0054*/ 	.byte	0x04, 0x0a
        /*0056*/ 	.short	(.L_101 - .L_100)
	.align		4
.L_100:
        /*0058*/ 	.word	index@(.nv.constant0._Z7gpu_subPiS_S_)
        /*005c*/ 	.short	0x0380
        /*005e*/ 	.short	0x0018


	//----- nvinfo : EIATTR_SW_WAR
	.align		4
.L_101:
        /*0060*/ 	.byte	0x04, 0x36
        /*0062*/ 	.short	(.L_103 - .L_102)
.L_102:
        /*0064*/ 	.word	0x00000008
.L_103:


//--------------------- .nv.info._Z7gpu_addPiS_S_ --------------------------
	.section	.nv.info._Z7gpu_addPiS_S_,"",@"SHT_CUDA_INFO"
	.sectionflags	@""
	.align	4


	//----- nvinfo : EIATTR_CUDA_API_VERSION
	.align		4
        /*0000*/ 	.byte	0x04, 0x37
        /*0002*/ 	.short	(.L_105 - .L_104)
.L_104:
        /*0004*/ 	.word	0x00000082


	//----- nvinfo : EIATTR_KPARAM_INFO
	.align		4
.L_105:
        /*0008*/ 	.byte	0x04, 0x17
        /*000a*/ 	.short	(.L_107 - .L_106)
.L_106:
        /*000c*/ 	.word	0x00000000
        /*0010*/ 	.short	0x0002
        /*0012*/ 	.short	0x0010
        /*0014*/ 	.byte	0x00, 0xf5, 0x21, 0x00


	//----- nvinfo : EIATTR_KPARAM_INFO
	.align		4
.L_107:
        /*0018*/ 	.byte	0x04, 0x17
        /*001a*/ 	.short	(.L_109 - .L_108)
.L_108:
        /*001c*/ 	.word	0x00000000
        /*0020*/ 	.short	0x0001
        /*0022*/ 	.short	0x0008
        /*0024*/ 	.byte	0x00, 0xf5, 0x21, 0x00


	//----- nvinfo : EIATTR_KPARAM_INFO
	.align		4
.L_109:
        /*0028*/ 	.byte	0x04, 0x17
        /*002a*/ 	.short	(.L_111 - .L_110)
.L_110:
        /*002c*/ 	.word	0x00000000
        /*0030*/ 	.short	0x0000
        /*0032*/ 	.short	0x0000
        /*0034*/ 	.byte	0x00, 0xf5, 0x21, 0x00


	//----- nvinfo : EIATTR_SPARSE_MMA_MASK
	.align		4
.L_111:
        /*0038*/ 	.byte	0x03, 0x50
        /*003a*/ 	.short	0x0000


	//----- nvinfo : EIATTR_MAXREG_COUNT
	.align		4
        /*003c*/ 	.byte	0x03, 0x1b
        /*003e*/ 	.short	0x00ff


	//----- nvinfo : EIATTR_MERCURY_ISA_VERSION
	.align		4
        /*0040*/ 	.byte	0x03, 0x5f
        /*0042*/ 	.short	0x0101


	//----- nvinfo : EIATTR_VRC_CTA_INIT_COUNT
	.align		4
        /*0044*/ 	.byte	0x02, 0x4a
	.zero		1
	.zero		1


	//----- nvinfo : EIATTR_EXIT_INSTR_OFFSETS
	.align		4
        /*0048*/ 	.byte	0x04, 0x1c
        /*004a*/ 	.short	(.L_113 - .L_112)


	//   ....[0]....
.L_112:
        /*004c*/ 	.word	0x00000100


	//----- nvinfo : EIATTR_CBANK_PARAM_SIZE
	.align		4
.L_113:
        /*0050*/ 	.byte	0x03, 0x19
        /*0052*/ 	.short	0x0018


	//----- nvinfo : EIATTR_PARAM_CBANK
	.align		4
        /*0054*/ 	.byte	0x04, 0x0a
        /*0056*/ 	.short	(.L_115 - .L_114)
	.align		4
.L_114:
        /*0058*/ 	.word	index@(.nv.constant0._Z7gpu_addPiS_S_)
        /*005c*/ 	.short	0x0380
        /*005e*/ 	.short	0x0018


	//----- nvinfo : EIATTR_SW_WAR
	.align		4
.L_115:
        /*0060*/ 	.byte	0x04, 0x36
        /*0062*/ 	.short	(.L_117 - .L_116)
.L_116:
        /*0064*/ 	.word	0x00000008
.L_117:


//--------------------- .nv.callgraph             --------------------------
	.section	.nv.callgraph,"",@"SHT_CUDA_CALLGRAPH"
	.align	4
	.sectionentsize	8
	.align		4
        /*0000*/ 	.word	0x00000000
	.align		4
        /*0004*/ 	.word	0xffffffff
	.align		4
        /*0008*/ 	.word	0x00000000
	.align		4
        /*000c*/ 	.word	0xfffffffe
	.align		4
        /*0010*/ 	.word	0x00000000
	.align		4
        /*0014*/ 	.word	0xfffffffd
	.align		4
        /*0018*/ 	.word	0x00000000
	.align		4
        /*001c*/ 	.word	0xfffffffc


//--------------------- .text._Z8gen_dataPi       --------------------------
	.section	.text._Z8gen_dataPi,"ax",@progbits
	.align	128
        .global         _Z8gen_dataPi
        .type           _Z8gen_dataPi,@function
        .size           _Z8gen_dataPi,(.L_x_7 - _Z8gen_dataPi)
        .other          _Z8gen_dataPi,@"STO_CUDA_ENTRY STV_DEFAULT"
_Z8gen_dataPi:
.text._Z8gen_dataPi:
[----:B------:R-:W-:Y:S01]  /*0000*/  LDC R1, c[0x0][0x37c] ;  /* 0x0000df00ff017b82 */ /* 0x000fe20000000800 */
[----:B------:R-:W0:Y:S07]  /*0010*/  S2R R0, SR_TID.X ;  /* 0x0000000000007919 */ /* 0x000e2e0000002100 */
[----:B------:R-:W0:Y:S01]  /*0020*/  S2UR UR6, SR_CTAID.X ;  /* 0x00000000000679c3 */ /* 0x000e220000002500 */
[----:B------:R-:W1:Y:S07]  /*0030*/  LDCU.64 UR4, c[0x0][0x358] ;  /* 0x00006b00ff0477ac */ /* 0x000e6e0008000a00 */
[----:B------:R-:W0:Y:S08]  /*0040*/  LDC R5, c[0x0][0x360] ;  /* 0x0000d800ff057b82 */ /* 0x000e300000000800 */
[----:B------:R-:W2:Y:S01]  /*0050*/  LDC.64 R2, c[0x0][0x380] ;  /* 0x0000e000ff027b82 */ /* 0x000ea20000000a00 */
[----:B0-----:R-:W-:-:S04]  /*0060*/  IMAD R5, R5, UR6, R0 ;  /* 0x0000000605057c24 */ /* 0x001fc8000f8e0200 */
[----:B--2---:R-:W-:-:S05]  /*0070*/  IMAD.WIDE R2, R5, 0x4, R2 ;  /* 0x0000000405027825 */ /* 0x004fca00078e0202 */
[----:B-1----:R-:W-:Y:S01]  /*0080*/  STG.E desc[UR4][R2.64], R5 ;  /* 0x0000000502007986 */ /* 0x002fe2000c101904 */
[----:B------:R-:W-:Y:S05]  /*0090*/  EXIT ;  /* 0x000000000000794d */ /* 0x000fea0003800000 */
.L_x_0:
[----:B------:R-:W-:-:S00]  /*00a0*/  BRA `(.L_x_0) ;  /* 0xfffffffc00fc7947 */ /* 0x000fc0000383ffff */
[----:B------:R-:W-:-:S00]  /*00b0*/  NOP ;  /* 0x0000000000007918 */ /* 0x000fc00000000000 */
        /* <DEDUP_REMOVED lines=12> */
.L_x_7:


//--------------------- .text._Z9gpu_mixedPiS_S_  --------------------------
	.section	.text._Z9gpu_mixedPiS_S_,"ax",@progbits
	.align	128
        .global         _Z9gpu_mixedPiS_S_
        .type           _Z9gpu_mixedPiS_S_,@function
        .size           _Z9gpu_mixedPiS_S_,(.L_x_8 - _Z9gpu_mixedPiS_S_)
        .other          _Z9gpu_mixedPiS_S_,@"STO_CUDA_ENTRY STV_DEFAULT"
_Z9gpu_mixedPiS_S_:
.text._Z9gpu_mixedPiS_S_:
[----:B------:R-:W-:Y:S01]  /*0000*/  LDC R1, c[0x0][0x37c] ;  /* 0x0000df00ff017b82 */ /* 0x000fe20000000800 */
[----:B------:R-:W0:Y:S07]  /*0010*/  S2R R0, SR_TID.X ;  /* 0x0000000000007919 */ /* 0x000e2e0000002100 */
[----:B------:R-:W0:Y:S08]  /*0020*/  S2UR UR4, SR_CTAID.X ;  /* 0x00000000000479c3 */ /* 0x000e300000002500 */
[----:B------:R-:W0:Y:S02]  /*0030*/  LDC R9, c[0x0][0x360] ;  /* 0x0000d800ff097b82 */ /* 0x000e240000000800 */
[----:B0-----:R-:W-:Y:S01]  /*0040*/  IMAD R9, R9, UR4, R0 ;  /* 0x0000000409097c24 */ /* 0x001fe2000f8e0200 */
[----:B------:R-:W0:Y:S04]  /*0050*/  LDCU.64 UR4, c[0x0][0x358] ;  /* 0x00006b00ff0477ac */ /* 0x000e280008000a00 */
[----:B------:R-:W-:-:S04]  /*0060*/  LOP3.LUT R0, R9, 0x1, RZ, 0xc0, !PT ;  /* 0x0000000109007812 */ /* 0x000fc800078ec0ff */
[----:B------:R-:W-:-:S13]  /*0070*/  ISETP.NE.U32.AND P0, PT, R0, 0x1, PT ;  /* 0x000000010000780c */ /* 0x000fda0003f05070 */
[----:B0-----:R-:W-:Y:S05]  /*0080*/  @!P0 BRA `(.L_x_1) ;  /* 0x00000000002c8947 */ /* 0x001fea0003800000 */
[----:B------:R-:W0:Y:S08]  /*0090*/  LDC.64 R2, c[0x0][0x380] ;  /* 0x0000e000ff027b82 */ /* 0x000e300000000a00 */
[----:B------:R-:W1:Y:S08]  /*00a0*/  LDC.64 R4, c[0x0][0x388] ;  /* 0x0000e200ff047b82 */ /* 0x000e700000000a00 */
[----:B------:R-:W2:Y:S01]  /*00b0*/  LDC.64 R6, c[0x0][0x390] ;  /* 0x0000e400ff067b82 */ /* 0x000ea20000000a00 */
[----:B0-----:R-:W-:-:S06]  /*00c0*/  IMAD.WIDE R2, R9, 0x4, R2 ;  /* 0x0000000409027825 */ /* 0x001fcc00078e0202 */
[----:B------:R-:W3:Y:S01]  /*00d0*/  LDG.E R2, desc[UR4][R2.64] ;  /* 0x0000000402027981 */ /* 0x000ee2000c1e1900 */
[----:B-1----:R-:W-:-:S06]  /*00e0*/  IMAD.WIDE R4, R9, 0x4, R4 ;  /* 0x0000000409047825 */ /* 0x002fcc00078e0204 */
[----:B------:R-:W3:Y:S01]  /*00f0*/  LDG.E R5, desc[UR4][R4.64] ;  /* 0x0000000404057981 */ /* 0x000ee2000c1e1900 */
[----:B--2---:R-:W-:Y:S01]  /*0100*/  IMAD.WIDE R6, R9, 0x4, R6 ;  /* 0x0000000409067825 */ /* 0x004fe200078e0206 */
[----:B---3--:R-:W-:-:S05]  /*0110*/  IADD3 R9, PT, PT, R2, -R5, RZ ;  /* 0x8000000502097210 */ /* 0x008fca0007ffe0ff */
[----:B------:R-:W-:Y:S01]  /*0120*/  STG.E desc[UR4][R6.64], R9 ;  /* 0x0000000906007986 */ /* 0x000fe2000c101904 */
[----:B------:R-:W-:Y:S05]  /*0130*/  EXIT ;  /* 0x000000000000794d */ /* 0x000fea0003800000 */
.L_x_1:
        /* <DEDUP_REMOVED lines=8> */
[----:B---3--:R-:W-:-:S05]  /*01c0*/  IADD3 R9, PT, PT, R2, R5, RZ ;  /* 0x0000000502097210 */ /* 0x008fca0007ffe0ff */
[----:B------:R-:W-:Y:S01]  /*01d0*/  STG.E desc[UR4][R6.64], R9 ;  /* 0x0000000906007986 */ /* 0x000fe2000c101904 */
[----:B------:R-:W-:Y:S05]  /*01e0*/  EXIT ;  /* 0x000000000000794d */ /* 0x000fea0003800000 */
.L_x_2:
        /* <DEDUP_REMOVED lines=9> */
.L_x_8:


//--------------------- .text._Z7gpu_modPiS_S_    --------------------------
	.section	.text._Z7gpu_modPiS_S_,"ax",@progbits
	.align	128
        .global         _Z7gpu_modPiS_S_
        .type           _Z7gpu_modPiS_S_,@function
        .size           _Z7gpu_modPiS_S_,(.L_x_9 - _Z7gpu_modPiS_S_)
        .other          _Z7gpu_modPiS_S_,@"STO_CUDA_ENTRY STV_DEFAULT"
_Z7gpu_modPiS_S_:
.text._Z7gpu_modPiS_S_:
[----:B------:R-:W-:Y:S01]  /*0000*/  LDC R1, c[0x0][0x37c] ;  /* 0x0000df00ff017b82 */ /* 0x000fe20000000800 */
[----:B------:R-:W0:Y:S07]  /*0010*/  S2R R5, SR_TID.X ;  /* 0x0000000000057919 */ /* 0x000e2e0000002100 */
[----:B------:R-:W0:Y:S01]  /*0020*/  S2UR UR6, SR_CTAID.X ;  /* 0x00000000000679c3 */ /* 0x000e220000002500 */
[----:B------:R-:W1:Y:S07]  /*0030*/  LDCU.64 UR4, c[0x0][0x358] ;  /* 0x00006b00ff0477ac */ /* 0x000e6e0008000a00 */
[----:B------:R-:W0:Y:S08]  /*0040*/  LDC R0, c[0x0][0x360] ;  /* 0x0000d800ff007b82 */ /* 0x000e300000000800 */
[----:B------:R-:W2:Y:S01]  /*0050*/  LDC.64 R2, c[0x0][0x388] ;  /* 0x0000e200ff027b82 */ /* 0x000ea20000000a00 */
[----:B0-----:R-:W-:-:S07]  /*0060*/  IMAD R0, R0, UR6, R5 ;  /* 0x0000000600007c24 */ /* 0x001fce000f8e0205 */
[----:B------:R-:W0:Y:S01]  /*0070*/  LDC.64 R4, c[0x0][0x380] ;  /* 0x0000e000ff047b82 */ /* 0x000e220000000a00 */
[----:B--2---:R-:W-:-:S06]  /*0080*/  IMAD.WIDE R2, R0, 0x4, R2 ;  /* 0x0000000400027825 */ /* 0x004fcc00078e0202 */
[----:B-1----:R-:W2:Y:S01]  /*0090*/  LDG.E R2, desc[UR4][R2.64] ;  /* 0x0000000402027981 */ /* 0x002ea2000c1e1900 */
[----:B0-----:R-:W-:-:S05]  /*00a0*/  IMAD.WIDE R4, R0, 0x4, R4 ;  /* 0x0000000400047825 */ /* 0x001fca00078e0204 */
[----:B------:R0:W3:Y:S01]  /*00b0*/  LDG.E R8, desc[UR4][R4.64] ;  /* 0x0000000404087981 */ /* 0x0000e2000c1e1900 */
[-C--:B--2---:R-:W-:Y:S02]  /*00c0*/  IABS R10, R2.reuse ;  /* 0x00000002000a7213 */ /* 0x084fe40000000000 */
[----:B0-----:R-:W-:Y:S02]  /*00d0*/  IABS R5, R2 ;  /* 0x0000000200057213 */ /* 0x001fe40000000000 */
[----:B------:R-:W0:Y:S01]  /*00e0*/  I2F.RP R9, R10 ;  /* 0x0000000a00097306 */ /* 0x000e220000209400 */
[----:B---3--:R-:W-:-:S07]  /*00f0*/  IABS R4, R8 ;  /* 0x0000000800047213 */ /* 0x008fce0000000000 */
[----:B0-----:R-:W0:Y:S01]  /*0100*/  MUFU.RCP R9, R9 ;  /* 0x0000000900097308 */ /* 0x001e220000001000 */
[----:B------:R-:W-:Y:S02]  /*0110*/  ISETP.GE.AND P2, PT, R8, RZ, PT ;  /* 0x000000ff0800720c */ /* 0x000fe40003f46270 */
[----:B0-----:R-:W-:-:S05]  /*0120*/  IADD3 R6, PT, PT, R9, 0xffffffe, RZ ;  /* 0x0ffffffe09067810 */ /* 0x001fca0007ffe0ff */
[----:B------:R0:W1:Y:S02]  /*0130*/  F2I.FTZ.U32.TRUNC.NTZ R7, R6 ;  /* 0x0000000600077305 */ /* 0x000064000021f000 */
[----:B0-----:R-:W-:Y:S01]  /*0140*/  IMAD.MOV.U32 R6, RZ, RZ, RZ ;  /* 0x000000ffff067224 */ /* 0x001fe200078e00ff */
[----:B-1----:R-:W-:-:S05]  /*0150*/  IADD3 R3, PT, PT, RZ, -R7, RZ ;  /* 0x80000007ff037210 */ /* 0x002fca0007ffe0ff */
[----:B------:R-:W-:-:S04]  /*0160*/  IMAD R3, R3, R10, RZ ;  /* 0x0000000a03037224 */ /* 0x000fc800078e02ff */
[----:B------:R-:W-:Y:S01]  /*0170*/  IMAD.HI.U32 R7, R7, R3, R6 ;  /* 0x0000000307077227 */ /* 0x000fe200078e0006 */
[----:B------:R-:W-:-:S05]  /*0180*/  IADD3 R3, PT, PT, RZ, -R5, RZ ;  /* 0x80000005ff037210 */ /* 0x000fca0007ffe0ff */
[----:B------:R-:W-:-:S04]  /*0190*/  IMAD.HI.U32 R7, R7, R4, RZ ;  /* 0x0000000407077227 */ /* 0x000fc800078e00ff */
[----:B------:R-:W-:Y:S02]  /*01a0*/  IMAD R7, R7, R3, R4 ;  /* 0x0000000307077224 */ /* 0x000fe400078e0204 */
[----:B------:R-:W0:Y:S03]  /*01b0*/  LDC.64 R4, c[0x0][0x390] ;  /* 0x0000e400ff047b82 */ /* 0x000e260000000a00 */
[----:B------:R-:W-:-:S13]  /*01c0*/  ISETP.GT.U32.AND P0, PT, R10, R7, PT ;  /* 0x000000070a00720c */ /* 0x000fda0003f04070 */
[----:B------:R-:W-:Y:S01]  /*01d0*/  @!P0 IMAD.IADD R7, R7, 0x1, -R10 ;  /* 0x0000000107078824 */ /* 0x000fe200078e0a0a */
[----:B------:R-:W-:-:S04]  /*01e0*/  ISETP.NE.AND P0, PT, R2, RZ, PT ;  /* 0x000000ff0200720c */ /* 0x000fc80003f05270 */
[----:B------:R-:W-:Y:S01]  /*01f0*/  ISETP.GT.U32.AND P1, PT, R10, R7, PT ;  /* 0x000000070a00720c */ /* 0x000fe20003f24070 */
[----:B0-----:R-:W-:-:S12]  /*0200*/  IMAD.WIDE R4, R0, 0x4, R4 ;  /* 0x0000000400047825 */ /* 0x001fd800078e0204 */
[----:B------:R-:W-:-:S05]  /*0210*/  @!P1 IADD3 R7, PT, PT, R7, -R10, RZ ;  /* 0x8000000a07079210 */ /* 0x000fca0007ffe0ff */
[----:B------:R-:W-:Y:S01]  /*0220*/  @!P2 IMAD.MOV R7, RZ, RZ, -R7 ;  /* 0x000000ffff07a224 */ /* 0x000fe200078e0a07 */
[----:B------:R-:W-:-:S05]  /*0230*/  @!P0 LOP3.LUT R7, RZ, R2, RZ, 0x33, !PT ;  /* 0x00000002ff078212 */ /* 0x000fca00078e33ff */
[----:B------:R-:W-:Y:S01]  /*0240*/  STG.E desc[UR4][R4.64], R7 ;  /* 0x0000000704007986 */ /* 0x000fe2000c101904 */
[----:B------:R-:W-:Y:S05]  /*0250*/  EXIT ;  /* 0x000000000000794d */ /* 0x000fea0003800000 */
.L_x_3:
        /* <DEDUP_REMOVED lines=10> */
.L_x_9:


//--------------------- .text._Z8gpu_multPiS_S_   --------------------------
	.section	.text._Z8gpu_multPiS_S_,"ax",@progbits
	.align	128
        .global         _Z8gpu_multPiS_S_
        .type           _Z8gpu_multPiS_S_,@function
        .size           _Z8gpu_multPiS_S_,(.L_x_10 - _Z8gpu_multPiS_S_)
        .other          _Z8gpu_multPiS_S_,@"STO_CUDA_ENTRY STV_DEFAULT"
_Z8gpu_multPiS_S_:
.text._Z8gpu_multPiS_S_:
[----:B------:R-:W-:Y:S01]  /*0000*/  LDC R1, c[0x0][0x37c] ;  /* 0x0000df00ff017b82 */ /* 0x000fe20000000800 */
[----:B------:R-:W0:Y:S07]  /*0010*/  S2R R0, SR_TID.X ;  /* 0x0000000000007919 */ /* 0x000e2e0000002100 */
[----:B------:R-:W0:Y:S01]  /*0020*/  S2UR UR6, SR_CTAID.X ;  /* 0x00000000000679c3 */ /* 0x000e220000002500 */
[----:B------:R-:W1:Y:S07]  /*0030*/  LDCU.64 UR4, c[0x0][0x358] ;  /* 0x00006b00ff0477ac */ /* 0x000e6e0008000a00 */
[----:B------:R-:W0:Y:S08]  /*0040*/  LDC R9, c[0x0][0x360] ;  /* 0x0000d800ff097b82 */ /* 0x000e300000000800 */
[----:B------:R-:W2:Y:S08]  /*0050*/  LDC.64 R2, c[0x0][0x380] ;  /* 0x0000e000ff027b82 */ /* 0x000eb00000000a00 */
[----:B------:R-:W3:Y:S01]  /*0060*/  LDC.64 R4, c[0x0][0x388] ;  /* 0x0000e200ff047b82 */ /* 0x000ee20000000a00 */
[----:B0-----:R-:W-:-:S07]  /*0070*/  IMAD R9, R9, UR6, R0 ;  /* 0x0000000609097c24 */ /* 0x001fce000f8e0200 */
[----:B------:R-:W0:Y:S01]  /*0080*/  LDC.64 R6, c[0x0][0x390] ;  /* 0x0000e400ff067b82 */ /* 0x000e220000000a00 */
[----:B--2---:R-:W-:-:S06]  /*0090*/  IMAD.WIDE R2, R9, 0x4, R2 ;  /* 0x0000000409027825 */ /* 0x004fcc00078e0202 */
[----:B-1----:R-:W2:Y:S01]  /*00a0*/  LDG.E R2, desc[UR4][R2.64] ;  /* 0x0000000402027981 */ /* 0x002ea2000c1e1900 */
[----:B---3--:R-:W-:-:S06]  /*00b0*/  IMAD.WIDE R4, R9, 0x4, R4 ;  /* 0x0000000409047825 */ /* 0x008fcc00078e0204 */
[----:B------:R-:W2:Y:S01]  /*00c0*/  LDG.E R5, desc[UR4][R4.64] ;  /* 0x0000000404057981 */ /* 0x000ea2000c1e1900 */
[----:B0-----:R-:W-:-:S04]  /*00d0*/  IMAD.WIDE R6, R9, 0x4, R6 ;  /* 0x0000000409067825 */ /* 0x001fc800078e0206 */
[----:B--2---:R-:W-:-:S05]  /*00e0*/  IMAD R9, R2, R5, RZ ;  /* 0x0000000502097224 */ /* 0x004fca00078e02ff */
[----:B------:R-:W-:Y:S01]  /*00f0*/  STG.E desc[UR4][R6.64], R9 ;  /* 0x0000000906007986 */ /* 0x000fe2000c101904 */
[----:B------:R-:W-:Y:S05]  /*0100*/  EXIT ;  /* 0x000000000000794d */ /* 0x000fea0003800000 */
.L_x_4:
        /* <DEDUP_REMOVED lines=15> */
.L_x_10:


//--------------------- .text._Z7gpu_subPiS_S_    --------------------------
	.section	.text._Z7gpu_subPiS_S_,"ax",@progbits
	.align	128
        .global         _Z7gpu_subPiS_S_
        .type           _Z7gpu_subPiS_S_,@function
        .size           _Z7gpu_subPiS_S_,(.L_x_11 - _Z7gpu_subPiS_S_)
        .other          _Z7gpu_subPiS_S_,@"STO_CUDA_ENTRY STV_DEFAULT"
_Z7gpu_subPiS_S_:
.text._Z7gpu_subPiS_S_:
        /* <DEDUP_REMOVED lines=13> */
[----:B0-----:R-:W-:Y:S01]  /*00d0*/  IMAD.WIDE R6, R9, 0x4, R6 ;  /* 0x0000000409067825 */ /* 0x001fe200078e0206 */
[----:B--2---:R-:W-:-:S05]  /*00e0*/  IADD3 R9, PT, PT, R2, -R5, RZ ;  /* 0x8000000502097210 */ /* 0x004fca0007ffe0ff */
[----:B------:R-:W-:Y:S01]  /*00f0*/  STG.E desc[UR4][R6.64], R9 ;  /* 0x0000000906007986 */ /* 0x000fe2000c101904 */
[----:B------:R-:W-:Y:S05]  /*0100*/  EXIT ;  /* 0x000000000000794d */ /* 0x000fea0003800000 */
.L_x_5:
        /* <DEDUP_REMOVED lines=15> */
.L_x_11:


//--------------------- .text._Z7gpu_addPiS_S_    --------------------------
	.section	.text._Z7gpu_addPiS_S_,"ax",@progbits
	.align	128
        .global         _Z7gpu_addPiS_S_
        .type           _Z7gpu_addPiS_S_,@function
        .size           _Z7gpu_addPiS_S_,(.L_x_12 - _Z7gpu_addPiS_S_)
        .other          _Z7gpu_addPiS_S_,@"STO_CUDA_ENTRY STV_DEFAULT"
_Z7gpu_addPiS_S_:
.text._Z7gpu_addPiS_S_:
        /* <DEDUP_REMOVED lines=14> */
[----:B--2---:R-:W-:-:S05]  /*00e0*/  IADD3 R9, PT, PT, R2, R5, RZ ;  /* 0x0000000502097210 */ /* 0x004fca0007ffe0ff */
[----:B------:R-:W-:Y:S01]  /*00f0*/  STG.E desc[UR4][R6.64], R9 ;  /* 0x0000000906007986 */ /* 0x000fe2000c101904 */
[----:B------:R-:W-:Y:S05]  /*0100*/  EXIT ;  /* 0x000000000000794d */ /* 0x000fea0003800000 */
.L_x_6:
        /* <DEDUP_REMOVED lines=15> */
.L_x_12:


//--------------------- .nv.shared.reserved.0     --------------------------
	.section	.nv.shared.reserved.0,"aw",@nobits
	.weak		__nv_reservedSMEM_offset_0_alias
	.size		__nv_reservedSMEM_offset_0_alias, 0, 64
	.other		__nv_reservedSMEM_offset_0_alias,@"STO_CUDA_RESERVED_SHARED STV_DEFAULT"
__nv_reservedSMEM_offset_0_alias:
	.zero		0
	.zero		64


//--------------------- .nv.constant0._Z8gen_dataPi --------------------------
	.section	.nv.constant0._Z8gen_dataPi,"a",@progbits
	.sectionflags	@""
	.align	4
.nv.constant0._Z8gen_dataPi:
	.zero		904


//--------------------- .nv.constant0._Z9gpu_mixedPiS_S_ --------------------------
	.section	.nv.constant0._Z9gpu_mixedPiS_S_,"a",@progbits
	.sectionflags	@""
	.align	4
.nv.constant0._Z9gpu_mixedPiS_S_:
	.zero		920


//--------------------- .nv.constant0._Z7gpu_modPiS_S_ --------------------------
	.section	.nv.constant0._Z7gpu_modPiS_S_,"a",@progbits
	.sectionflags	@""
	.align	4
.nv.constant0._Z7gpu_modPiS_S_:
	.zero		920


//--------------------- .nv.constant0._Z8gpu_multPiS_S_ --------------------------
	.section	.nv.constant0._Z8gpu_multPiS_S_,"a",@progbits
	.sectionflags	@""
	.align	4
.nv.constant0._Z8gpu_multPiS_S_:
	.zero		920


//--------------------- .nv.constant0._Z7gpu_subPiS_S_ --------------------------
	.section	.nv.constant0._Z7gpu_subPiS_S_,"a",@progbits
	.sectionflags	@""
	.align	4
.nv.constant0._Z7gpu_subPiS_S_:
	.zero		920


//--------------------- .nv.constant0._Z7gpu_addPiS_S_ --------------------------
	.section	.nv.constant0._Z7gpu_addPiS_S_,"a",@progbits
	.sectionflags	@""
	.align	4
.nv.constant0._Z7gpu_addPiS_S_:
	.zero		920


//--------------------- SYMBOLS --------------------------

	.type		.nv.reservedSmem.offset0,@object
	.size		.nv.reservedSmem.offset0,0x4
